	.headerflags	@"EF_CUDA_TEXMODE_UNIFIED EF_CUDA_64BIT_ADDRESS EF_CUDA_ACCELERATORS EF_CUDA_SM90 EF_CUDA_VIRTUAL_SM(EF_CUDA_SM90)"
	.elftype	@"ET_EXEC"


//--------------------- .nv.info                  --------------------------
	.section	.nv.info,"",@"SHT_CUDA_INFO"
	.align	4


	//----- nvinfo : EIATTR_REGCOUNT
	.align		4
        /*0000*/ 	.byte	0x04, 0x2f
        /*0002*/ 	.short	(.L_1 - .L_0)
	.align		4
.L_0:
        /*0004*/ 	.word	index@(triton_poi_fused_max_pool2d_with_indices_40)
        /*0008*/ 	.word	0x00000028


	//----- nvinfo : EIATTR_MIN_STACK_SIZE
	.align		4
.L_1:
        /*000c*/ 	.byte	0x04, 0x12
        /*000e*/ 	.short	(.L_3 - .L_2)
	.align		4
.L_2:
        /*0010*/ 	.word	index@(triton_poi_fused_max_pool2d_with_indices_40)
        /*0014*/ 	.word	0x00000000


	//----- nvinfo : EIATTR_FRAME_SIZE
	.align		4
.L_3:
        /*0018*/ 	.byte	0x04, 0x11
        /*001a*/ 	.short	(.L_5 - .L_4)
	.align		4
.L_4:
        /*001c*/ 	.word	index@(triton_poi_fused_max_pool2d_with_indices_40)
        /*0020*/ 	.word	0x00000000


	//----- nvinfo : EIATTR_MIN_STACK_SIZE
	.align		4
.L_5:
        /*0024*/ 	.byte	0x04, 0x12
        /*0026*/ 	.short	(.L_7 - .L_6)
	.align		4
.L_6:
        /*0028*/ 	.word	index@(triton_poi_fused_max_pool2d_with_indices_40)
        /*002c*/ 	.word	0x00000000
.L_7:


//--------------------- .nv.info.triton_poi_fused_max_pool2d_with_indices_40 --------------------------
	.section	.nv.info.triton_poi_fused_max_pool2d_with_indices_40,"",@"SHT_CUDA_INFO"
	.sectionflags	@""
	.align	4


	//----- nvinfo : EIATTR_CUDA_API_VERSION
	.align		4
        /*0000*/ 	.byte	0x04, 0x37
        /*0002*/ 	.short	(.L_9 - .L_8)
.L_8:
        /*0004*/ 	.word	0x0000007c


	//----- nvinfo : EIATTR_KPARAM_INFO
	.align		4
.L_9:
        /*0008*/ 	.byte	0x04, 0x17
        /*000a*/ 	.short	(.L_11 - .L_10)
.L_10:
        /*000c*/ 	.word	0x00000000
        /*0010*/ 	.short	0x0003
        /*0012*/ 	.short	0x0014
        /*0014*/ 	.byte	0x00, 0xf0, 0x11, 0x00


	//----- nvinfo : EIATTR_KPARAM_INFO
	.align		4
.L_11:
        /*0018*/ 	.byte	0x04, 0x17
        /*001a*/ 	.short	(.L_13 - .L_12)
.L_12:
        /*001c*/ 	.word	0x00000000
        /*0020*/ 	.short	0x0002
        /*0022*/ 	.short	0x0010
        /*0024*/ 	.byte	0x00, 0xf0, 0x11, 0x00


	//----- nvinfo : EIATTR_KPARAM_INFO
	.align		4
.L_13:
        /*0028*/ 	.byte	0x04, 0x17
        /*002a*/ 	.short	(.L_15 - .L_14)
.L_14:
        /*002c*/ 	.word	0x00000000
        /*0030*/ 	.short	0x0001
        /*0032*/ 	.short	0x0008
        /*0034*/ 	.byte	0x00, 0xf4, 0x21, 0x00


	//----- nvinfo : EIATTR_KPARAM_INFO
	.align		4
.L_15:
        /*0038*/ 	.byte	0x04, 0x17
        /*003a*/ 	.short	(.L_17 - .L_16)
.L_16:
        /*003c*/ 	.word	0x00000000
        /*0040*/ 	.short	0x0000
        /*0042*/ 	.short	0x0000
        /*0044*/ 	.byte	0x00, 0xf4, 0x21, 0x00


	//----- nvinfo : EIATTR_SPARSE_MMA_MASK
	.align		4
.L_17:
        /*0048*/ 	.byte	0x03, 0x50
        /*004a*/ 	.short	0x0000


	//----- nvinfo : EIATTR_MAXREG_COUNT
	.align		4
        /*004c*/ 	.byte	0x03, 0x1b
        /*004e*/ 	.short	0x00ff


	//----- nvinfo : EIATTR_EXIT_INSTR_OFFSETS
	.align		4
        /*0050*/ 	.byte	0x04, 0x1c
        /*0052*/ 	.short	(.L_19 - .L_18)


	//   ....[0]....
.L_18:
        /*0054*/ 	.word	0x00001980


	//   ....[1]....
        /*0058*/ 	.word	0x000019d0


	//----- nvinfo : EIATTR_REQNTID
	.align		4
.L_19:
        /*005c*/ 	.byte	0x04, 0x10
        /*005e*/ 	.short	(.L_21 - .L_20)
.L_20:
        /*0060*/ 	.word	0x00000080
        /*0064*/ 	.word	0x00000001
        /*0068*/ 	.word	0x00000001


	//----- nvinfo : EIATTR_CBANK_PARAM_SIZE
	.align		4
.L_21:
        /*006c*/ 	.byte	0x03, 0x19
        /*006e*/ 	.short	0x0018


	//----- nvinfo : EIATTR_PARAM_CBANK
	.align		4
        /*0070*/ 	.byte	0x04, 0x0a
        /*0072*/ 	.short	(.L_23 - .L_22)
	.align		4
.L_22:
        /*0074*/ 	.word	index@(.nv.constant0.triton_poi_fused_max_pool2d_with_indices_40)
        /*0078*/ 	.short	0x0210
        /*007a*/ 	.short	0x0018


	//----- nvinfo : EIATTR_SW_WAR
	.align		4
.L_23:
        /*007c*/ 	.byte	0x04, 0x36
        /*007e*/ 	.short	(.L_25 - .L_24)
.L_24:
        /*0080*/ 	.word	0x00000008
.L_25:


//--------------------- .nv.callgraph             --------------------------
	.section	.nv.callgraph,"",@"SHT_CUDA_CALLGRAPH"
	.align	4
	.sectionentsize	8
	.align		4
        /*0000*/ 	.word	0x00000000
	.align		4
        /*0004*/ 	.word	0xffffffff
	.align		4
        /*0008*/ 	.word	0x00000000
	.align		4
        /*000c*/ 	.word	0xfffffffe
	.align		4
        /*0010*/ 	.word	0x00000000
	.align		4
        /*0014*/ 	.word	0xfffffffd
	.align		4
        /*0018*/ 	.word	0x00000000
	.align		4
        /*001c*/ 	.word	0xfffffffc


//--------------------- .text.triton_poi_fused_max_pool2d_with_indices_40 --------------------------
	.section	.text.triton_poi_fused_max_pool2d_with_indices_40,"ax",@progbits
	.sectionflags	@"SHF_BARRIERS=1"
	.align	128
        .global         triton_poi_fused_max_pool2d_with_indices_40
        .type           triton_poi_fused_max_pool2d_with_indices_40,@function
        .size           triton_poi_fused_max_pool2d_with_indices_40,(.L_x_1 - triton_poi_fused_max_pool2d_with_indices_40)
        .other          triton_poi_fused_max_pool2d_with_indices_40,@"STO_CUDA_ENTRY STV_DEFAULT"
triton_poi_fused_max_pool2d_with_indices_40:
.text.triton_poi_fused_max_pool2d_with_indices_40:
[----:B------:R-:W0:Y:S02]  /*0000*/  LDC R1, c[0x0][0x28] ;  /* 0x00000a00ff017b82 */ /* 0x000e240000000800 */
[----:B------:R-:W1:Y:S01]  /*0010*/  S2R R0, SR_TID.X ;  /* 0x0000000000007919 */ /* 0x000e620000002100 */
[----:B------:R-:W2:Y:S01]  /*0020*/  LDC.64 R34, c[0x0][0x210] ;  /* 0x00008400ff227b82 */ /* 0x000ea20000000a00 */
[----:B------:R-:W-:Y:S01]  /*0030*/  CS2R R10, SRZ ;  /* 0x00000000000a7805 */ /* 0x000fe2000001ff00 */
[----:B------:R-:W-:Y:S01]  /*0040*/  ULDC.64 UR6, c[0x0][0x208] ;  /* 0x0000820000067ab9 */ /* 0x000fe20000000a00 */
[----:B------:R-:W3:Y:S01]  /*0050*/  S2R R6, SR_CTAID.Y ;  /* 0x0000000000067919 */ /* 0x000ee20000002600 */
[----:B------:R-:W4:Y:S01]  /*0060*/  S2R R2, SR_CTAID.X ;  /* 0x0000000000027919 */ /* 0x000f220000002500 */
[----:B-1----:R-:W-:Y:S01]  /*0070*/  SHF.R.U32.HI R3, RZ, 0x3, R0 ;  /* 0x00000003ff037819 */ /* 0x002fe20000011600 */
[----:B------:R-:W-:Y:S02]  /*0080*/  IMAD.SHL.U32 R0, R0, 0x4, RZ ;  /* 0x0000000400007824 */ /* 0x000fe400078e00ff */
[----:B---3--:R-:W-:Y:S01]  /*0090*/  IMAD.SHL.U32 R32, R6, 0x20, RZ ;  /* 0x0000002006207824 */ /* 0x008fe200078e00ff */
[----:B------:R-:W-:-:S02]  /*00a0*/  SGXT.U32 R3, R3, 0x4 ;  /* 0x000000040303781a */ /* 0x000fc40000000000 */
[----:B------:R-:W-:Y:S01]  /*00b0*/  SHF.R.S32.HI R9, RZ, 0x1a, R6 ;  /* 0x0000001aff097819 */ /* 0x000fe20000011406 */
[----:B----4-:R-:W-:Y:S01]  /*00c0*/  IMAD.SHL.U32 R2, R2, 0x20, RZ ;  /* 0x0000002002027824 */ /* 0x010fe200078e00ff */
[----:B------:R-:W-:Y:S02]  /*00d0*/  LOP3.LUT R4, R32, R3, RZ, 0xfc, !PT ;  /* 0x0000000320047212 */ /* 0x000fe400078efcff */
[----:B------:R-:W-:Y:S02]  /*00e0*/  SGXT R9, R9, 0x1 ;  /* 0x000000010909781a */ /* 0x000fe40000000200 */
[----:B------:R-:W-:Y:S02]  /*00f0*/  SHF.R.S32.HI R5, RZ, 0x1f, R4 ;  /* 0x0000001fff057819 */ /* 0x000fe40000011404 */
[----:B------:R-:W-:Y:S02]  /*0100*/  LOP3.LUT R33, R2, 0x1c, R0, 0xf8, !PT ;  /* 0x0000001c02217812 */ /* 0x000fe400078ef800 */
[----:B------:R-:W-:-:S02]  /*0110*/  LEA.HI R6, R5, R4, RZ, 0x3 ;  /* 0x0000000405067211 */ /* 0x000fc400078f18ff */
[----:B------:R-:W-:Y:S01]  /*0120*/  LOP3.LUT R5, R32, 0x10, R3, 0xfe, !PT ;  /* 0x0000001020057812 */ /* 0x000fe200078efe03 */
[C---:B------:R-:W-:Y:S01]  /*0130*/  VIADD R12, R33.reuse, 0x300 ;  /* 0x00000300210c7836 */ /* 0x040fe20000000000 */
[----:B------:R-:W-:Y:S02]  /*0140*/  LOP3.LUT R7, R6, 0x7ffff8, RZ, 0xc0, !PT ;  /* 0x007ffff806077812 */ /* 0x000fe400078ec0ff */
[----:B------:R-:W-:Y:S02]  /*0150*/  ISETP.GE.AND P0, PT, R33, 0x300, PT ;  /* 0x000003002100780c */ /* 0x000fe40003f06270 */
[----:B------:R-:W-:Y:S01]  /*0160*/  SHF.R.S32.HI R8, RZ, 0x1f, R5 ;  /* 0x0000001fff087819 */ /* 0x000fe20000011405 */
[C---:B------:R-:W-:Y:S01]  /*0170*/  IMAD.IADD R7, R4.reuse, 0x1, -R7 ;  /* 0x0000000104077824 */ /* 0x040fe200078e0a07 */
[----:B------:R-:W-:Y:S02]  /*0180*/  SHF.R.S32.HI R6, RZ, 0x3, R6 ;  /* 0x00000003ff067819 */ /* 0x000fe40000011406 */
[----:B------:R-:W-:-:S02]  /*0190*/  ISETP.LT.AND P1, PT, R4, 0x100, !P0 ;  /* 0x000001000400780c */ /* 0x000fc40004721270 */
[----:B------:R-:W-:Y:S02]  /*01a0*/  LEA.HI R13, R8, R5, RZ, 0x3 ;  /* 0x00000005080d7211 */ /* 0x000fe400078f18ff */
[----:B------:R-:W-:Y:S02]  /*01b0*/  LEA.HI R4, R9, R4, RZ, 0x6 ;  /* 0x0000000409047211 */ /* 0x000fe400078f30ff */
[----:B------:R-:W-:Y:S02]  /*01c0*/  LEA.HI R8, R6, R6, RZ, 0x3 ;  /* 0x0000000606087211 */ /* 0x000fe400078f18ff */
[----:B------:R-:W-:Y:S02]  /*01d0*/  SHF.R.S32.HI R27, RZ, 0x6, R4 ;  /* 0x00000006ff1b7819 */ /* 0x000fe40000011404 */
[----:B------:R-:W-:Y:S01]  /*01e0*/  LOP3.LUT R25, R8, 0x7ffff8, RZ, 0xc0, !PT ;  /* 0x007ffff808197812 */ /* 0x000fe200078ec0ff */
[----:B------:R-:W-:Y:S01]  /*01f0*/  IMAD R8, R7, 0x600, RZ ;  /* 0x0000060007087824 */ /* 0x000fe200078e02ff */
[----:B------:R-:W-:-:S02]  /*0200*/  LOP3.LUT R4, R13, 0x7ffff8, RZ, 0xc0, !PT ;  /* 0x007ffff80d047812 */ /* 0x000fc400078ec0ff */
[----:B------:R-:W-:Y:S01]  /*0210*/  LEA.HI R15, R9, R5, RZ, 0x6 ;  /* 0x00000005090f7211 */ /* 0x000fe200078f30ff */
[----:B------:R-:W-:Y:S01]  /*0220*/  IMAD R27, R27, 0x36300, R8 ;  /* 0x000363001b1b7824 */ /* 0x000fe200078e0208 */
[----:B------:R-:W-:Y:S01]  /*0230*/  ISETP.LT.AND P0, PT, R5, 0x100, !P0 ;  /* 0x000001000500780c */ /* 0x000fe20004701270 */
[----:B------:R-:W-:Y:S01]  /*0240*/  IMAD.IADD R25, R6, 0x1, -R25 ;  /* 0x0000000106197824 */ /* 0x000fe200078e0a19 */
[----:B------:R-:W-:Y:S01]  /*0250*/  SHF.R.S32.HI R26, RZ, 0x6, R15 ;  /* 0x00000006ff1a7819 */ /* 0x000fe2000001140f */
[----:B------:R-:W-:Y:S01]  /*0260*/  IMAD.IADD R16, R33, 0x1, R27 ;  /* 0x0000000121107824 */ /* 0x000fe200078e021b */
[----:B------:R-:W-:Y:S01]  /*0270*/  CS2R R8, SRZ ;  /* 0x0000000000087805 */ /* 0x000fe2000001ff00 */
[----:B------:R-:W-:Y:S01]  /*0280*/  IMAD.IADD R18, R27, 0x1, R12 ;  /* 0x000000011b127824 */ /* 0x000fe200078e020c */
[----:B------:R-:W-:Y:S01]  /*0290*/  CS2R R6, SRZ ;  /* 0x0000000000067805 */ /* 0x000fe2000001ff00 */
[----:B------:R-:W-:Y:S01]  /*02a0*/  IMAD.IADD R14, R5, 0x1, -R4 ;  /* 0x00000001050e7824 */ /* 0x000fe200078e0a04 */
[----:B------:R-:W-:Y:S01]  /*02b0*/  CS2R R4, SRZ ;  /* 0x0000000000047805 */ /* 0x000fe2000001ff00 */
[C---:B------:R-:W-:Y:S01]  /*02c0*/  IMAD R15, R25.reuse, 0x6600, R16 ;  /* 0x00006600190f7824 */ /* 0x040fe200078e0210 */
[----:B------:R-:W-:Y:S01]  /*02d0*/  SHF.R.S32.HI R13, RZ, 0x3, R13 ;  /* 0x00000003ff0d7819 */ /* 0x000fe2000001140d */
[----:B------:R-:W-:-:S02]  /*02e0*/  IMAD R17, R25, 0x6600, R18 ;  /* 0x0000660019117824 */ /* 0x000fc400078e0212 */
[----:B------:R-:W-:Y:S01]  /*02f0*/  IMAD R19, R14, 0x600, RZ ;  /* 0x000006000e137824 */ /* 0x000fe200078e02ff */
[----:B------:R-:W-:Y:S01]  /*0300*/  LEA.HI R18, R13, R13, RZ, 0x3 ;  /* 0x0000000d0d127211 */ /* 0x000fe200078f18ff */
[----:B--2---:R-:W-:-:S03]  /*0310*/  IMAD.WIDE R14, R15, 0x4, R34 ;  /* 0x000000040f0e7825 */ /* 0x004fc600078e0222 */
[----:B------:R-:W-:Y:S01]  /*0320*/  LOP3.LUT R18, R18, 0x7ffff8, RZ, 0xc0, !PT ;  /* 0x007ffff812127812 */ /* 0x000fe200078ec0ff */
[----:B------:R-:W-:Y:S01]  /*0330*/  IMAD.WIDE R16, R17, 0x4, R34 ;  /* 0x0000000411107825 */ /* 0x000fe200078e0222 */
[----:B------:R-:W2:Y:S03]  /*0340*/  @P1 LDG.E.EL.128 R8, desc[UR6][R14.64] ;  /* 0x000000060e081981 */ /* 0x000ea6000c2e1d00 */
[----:B------:R-:W-:Y:S01]  /*0350*/  IMAD R26, R26, 0x36300, R19 ;  /* 0x000363001a1a7824 */ /* 0x000fe200078e0213 */
[----:B------:R1:W2:Y:S01]  /*0360*/  @P1 LDG.E.EL.128 R4, desc[UR6][R16.64] ;  /* 0x0000000610041981 */ /* 0x0002a2000c2e1d00 */
[----:B------:R-:W-:Y:S02]  /*0370*/  IMAD.IADD R24, R13, 0x1, -R18 ;  /* 0x000000010d187824 */ /* 0x000fe400078e0a12 */
[----:B------:R-:W-:Y:S02]  /*0380*/  IMAD.IADD R19, R33, 0x1, R26 ;  /* 0x0000000121137824 */ /* 0x000fe400078e021a */
[----:B------:R-:W-:-:S02]  /*0390*/  IMAD.IADD R29, R26, 0x1, R12 ;  /* 0x000000011a1d7824 */ /* 0x000fc400078e020c */
[C---:B------:R-:W-:Y:S02]  /*03a0*/  IMAD R19, R24.reuse, 0x6600, R19 ;  /* 0x0000660018137824 */ /* 0x040fe400078e0213 */
[----:B-1----:R-:W-:Y:S01]  /*03b0*/  IMAD R17, R24, 0x6600, R29 ;  /* 0x0000660018117824 */ /* 0x002fe200078e021d */
[----:B------:R-:W-:Y:S02]  /*03c0*/  CS2R R20, SRZ ;  /* 0x0000000000147805 */ /* 0x000fe4000001ff00 */
[----:B------:R-:W-:Y:S02]  /*03d0*/  CS2R R22, SRZ ;  /* 0x0000000000167805 */ /* 0x000fe4000001ff00 */
[----:B------:R-:W-:Y:S02]  /*03e0*/  CS2R R12, SRZ ;  /* 0x00000000000c7805 */ /* 0x000fe4000001ff00 */
[----:B------:R-:W-:Y:S01]  /*03f0*/  CS2R R14, SRZ ;  /* 0x00000000000e7805 */ /* 0x000fe2000001ff00 */
[----:B------:R-:W-:-:S04]  /*0400*/  IMAD.WIDE R30, R19, 0x4, R34 ;  /* 0x00000004131e7825 */ /* 0x000fc800078e0222 */
[----:B------:R-:W-:Y:S01]  /*0410*/  IMAD.WIDE R16, R17, 0x4, R34 ;  /* 0x0000000411107825 */ /* 0x000fe200078e0222 */
[----:B------:R-:W3:Y:S04]  /*0420*/  @P0 LDG.E.EL.128 R20, desc[UR6][R30.64] ;  /* 0x000000061e140981 */ /* 0x000ee8000c2e1d00 */
[----:B------:R1:W3:Y:S01]  /*0430*/  @P0 LDG.E.EL.128 R12, desc[UR6][R16.64] ;  /* 0x00000006100c0981 */ /* 0x0002e2000c2e1d00 */
[----:B------:R-:W-:-:S04]  /*0440*/  VIADD R36, R33, 0x600 ;  /* 0x0000060021247836 */ /* 0x000fc80000000000 */
[----:B------:R-:W-:-:S04]  /*0450*/  IMAD.IADD R18, R27, 0x1, R36 ;  /* 0x000000011b127824 */ /* 0x000fc800078e0224 */
[----:B------:R-:W-:Y:S01]  /*0460*/  IMAD R29, R25, 0x6600, R18 ;  /* 0x00006600191d7824 */ /* 0x000fe200078e0212 */
[----:B-1----:R-:W-:Y:S02]  /*0470*/  CS2R R16, SRZ ;  /* 0x0000000000107805 */ /* 0x002fe4000001ff00 */
[----:B------:R-:W-:Y:S01]  /*0480*/  CS2R R18, SRZ ;  /* 0x0000000000127805 */ /* 0x000fe2000001ff00 */
[----:B------:R-:W-:-:S05]  /*0490*/  IMAD.WIDE R28, R29, 0x4, R34 ;  /* 0x000000041d1c7825 */ /* 0x000fca00078e0222 */
[----:B------:R1:W4:Y:S01]  /*04a0*/  @P1 LDG.E.EL.128 R16, desc[UR6][R28.64] ;  /* 0x000000061c101981 */ /* 0x000322000c2e1d00 */
[C---:B------:R-:W-:Y:S02]  /*04b0*/  VIADD R31, R33.reuse, 0x3300 ;  /* 0x00003300211f7836 */ /* 0x040fe40000000000 */
[----:B-1----:R-:W-:-:S04]  /*04c0*/  VIADD R28, R33, 0x3600 ;  /* 0x00003600211c7836 */ /* 0x002fc80000000000 */
[----:B------:R-:W-:Y:S01]  /*04d0*/  IMAD.IADD R30, R27, 0x1, R28 ;  /* 0x000000011b1e7824 */ /* 0x000fe200078e021c */
[C---:B--2---:R-:W-:Y:S02]  /*04e0*/  FSETP.GT.AND P4, PT, R4.reuse, R8, PT ;  /* 0x000000080400720b */ /* 0x044fe40003f84000 */
[----:B------:R-:W-:Y:S02]  /*04f0*/  FSETP.GT.AND P3, PT, R5, R9, PT ;  /* 0x000000090500720b */ /* 0x000fe40003f64000 */
[----:B------:R-:W-:Y:S02]  /*0500*/  FSETP.NAN.AND P5, PT, R4, R4, PT ;  /* 0x000000040400720b */ /* 0x000fe40003fa8000 */
[----:B------:R-:W-:-:S07]  /*0510*/  FSETP.GT.AND P2, PT, R6, R10, PT ;  /* 0x0000000a0600720b */ /* 0x000fce0003f44000 */
[----:B------:R-:W-:Y:S02]  /*0520*/  @!P4 FSEL R4, R4, R8, P5 ;  /* 0x000000080404c208 */ /* 0x000fe40002800000 */
[----:B------:R-:W-:Y:S02]  /*0530*/  FSETP.NAN.AND P5, PT, R5, R5, PT ;  /* 0x000000050500720b */ /* 0x000fe40003fa8000 */
[----:B------:R-:W-:Y:S02]  /*0540*/  FSETP.GT.AND P4, PT, R7, R11, PT ;  /* 0x0000000b0700720b */ /* 0x000fe40003f84000 */
[----:B------:R-:W-:Y:S02]  /*0550*/  @!P3 FSEL R5, R5, R9, P5 ;  /* 0x000000090505b208 */ /* 0x000fe40002800000 */
[----:B------:R-:W-:Y:S02]  /*0560*/  FSETP.NAN.AND P5, PT, R6, R6, PT ;  /* 0x000000060600720b */ /* 0x000fe40003fa8000 */
[----:B---3--:R-:W-:-:S02]  /*0570*/  FSETP.GT.AND P3, PT, R12, R20, PT ;  /* 0x000000140c00720b */ /* 0x008fc40003f64000 */
[----:B------:R-:W-:Y:S02]  /*0580*/  @!P2 FSEL R6, R6, R10, P5 ;  /* 0x0000000a0606a208 */ /* 0x000fe40002800000 */
[----:B------:R-:W-:Y:S02]  /*0590*/  FSETP.NAN.AND P2, PT, R7, R7, PT ;  /* 0x000000070700720b */ /* 0x000fe40003f48000 */
[----:B------:R-:W-:Y:S02]  /*05a0*/  FSETP.GT.AND P5, PT, R13, R21, PT ;  /* 0x000000150d00720b */ /* 0x000fe40003fa4000 */
[----:B------:R-:W-:Y:S02]  /*05b0*/  @!P4 FSEL R7, R7, R11, P2 ;  /* 0x0000000b0707c208 */ /* 0x000fe40001000000 */
[----:B------:R-:W-:Y:S02]  /*05c0*/  FSETP.NAN.AND P4, PT, R12, R12, PT ;  /* 0x0000000c0c00720b */ /* 0x000fe40003f88000 */
[----:B------:R-:W-:-:S02]  /*05d0*/  FSETP.GT.AND P2, PT, R14, R22, PT ;  /* 0x000000160e00720b */ /* 0x000fc40003f44000 */
[----:B------:R-:W-:Y:S02]  /*05e0*/  @!P3 FSEL R12, R12, R20, P4 ;  /* 0x000000140c0cb208 */ /* 0x000fe40002000000 */
[----:B------:R-:W-:Y:S02]  /*05f0*/  FSETP.NAN.AND P4, PT, R13, R13, PT ;  /* 0x0000000d0d00720b */ /* 0x000fe40003f88000 */
[----:B------:R-:W-:Y:S02]  /*0600*/  FSETP.GT.AND P3, PT, R15, R23, PT ;  /* 0x000000170f00720b */ /* 0x000fe40003f64000 */
[----:B------:R-:W-:Y:S02]  /*0610*/  @!P5 FSEL R13, R13, R21, P4 ;  /* 0x000000150d0dd208 */ /* 0x000fe40002000000 */
[----:B------:R-:W-:Y:S02]  /*0620*/  FSETP.NAN.AND P6, PT, R14, R14, PT ;  /* 0x0000000e0e00720b */ /* 0x000fe40003fc8000 */
[----:B----4-:R-:W-:-:S02]  /*0630*/  FSETP.NAN.AND P4, PT, R16, R16, PT ;  /* 0x000000101000720b */ /* 0x010fc40003f88000 */
[----:B------:R-:W-:Y:S02]  /*0640*/  FSETP.NAN.AND P5, PT, R17, R17, PT ;  /* 0x000000111100720b */ /* 0x000fe40003fa8000 */
[----:B------:R-:W-:Y:S02]  /*0650*/  @!P2 FSEL R14, R14, R22, P6 ;  /* 0x000000160e0ea208 */ /* 0x000fe40003000000 */
[----:B------:R-:W-:-:S04]  /*0660*/  FSETP.NAN.AND P2, PT, R15, R15, PT ;  /* 0x0000000f0f00720b */ /* 0x000fc80003f48000 */
[----:B------:R-:W-:Y:S02]  /*0670*/  @!P3 FSEL R15, R15, R23, P2 ;  /* 0x000000170f0fb208 */ /* 0x000fe40001000000 */
[----:B------:R-:W-:Y:S02]  /*0680*/  FSETP.GEU.AND P2, PT, R4, R16, PT ;  /* 0x000000100400720b */ /* 0x000fe40003f4e000 */
[----:B------:R-:W-:Y:S02]  /*0690*/  FSETP.GEU.AND P3, PT, R5, R17, PT ;  /* 0x000000110500720b */ /* 0x000fe40003f6e000 */
[----:B------:R-:W-:Y:S02]  /*06a0*/  @!P4 FSEL R16, R16, R4, !P2 ;  /* 0x000000041010c208 */ /* 0x000fe40005000000 */
[----:B------:R-:W-:Y:S02]  /*06b0*/  @!P5 FSEL R17, R17, R5, !P3 ;  /* 0x000000051111d208 */ /* 0x000fe40005800000 */
[----:B------:R-:W-:-:S02]  /*06c0*/  FSETP.NAN.AND P2, PT, R18, R18, PT ;  /* 0x000000121200720b */ /* 0x000fc40003f48000 */
[-C--:B------:R-:W-:Y:S01]  /*06d0*/  FSETP.NAN.AND P3, PT, R19, R19.reuse, PT ;  /* 0x000000131300720b */ /* 0x080fe20003f68000 */
[----:B------:R-:W-:Y:S01]  /*06e0*/  IMAD.IADD R5, R26, 0x1, R36 ;  /* 0x000000011a057824 */ /* 0x000fe200078e0224 */
[----:B------:R-:W-:Y:S01]  /*06f0*/  FSETP.GEU.AND P4, PT, R6, R18, PT ;  /* 0x000000120600720b */ /* 0x000fe20003f8e000 */
[----:B------:R-:W-:Y:S01]  /*0700*/  VIADD R10, R33, 0x3900 ;  /* 0x00003900210a7836 */ /* 0x000fe20000000000 */
[----:B------:R-:W-:Y:S01]  /*0710*/  FSETP.GEU.AND P5, PT, R7, R19, PT ;  /* 0x000000130700720b */ /* 0x000fe20003fae000 */
[C---:B------:R-:W-:Y:S02]  /*0720*/  VIADD R22, R33.reuse, 0x6600 ;  /* 0x0000660021167836 */ /* 0x040fe40000000000 */
[C---:B------:R-:W-:Y:S02]  /*0730*/  VIADD R4, R33.reuse, 0x6900 ;  /* 0x0000690021047836 */ /* 0x040fe40000000000 */
[----:B------:R-:W-:Y:S02]  /*0740*/  VIADD R8, R33, 0x6c00 ;  /* 0x00006c0021087836 */ /* 0x000fe40000000000 */
[----:B------:R-:W-:Y:S01]  /*0750*/  IMAD R11, R24, 0x6600, R5 ;  /* 0x00006600180b7824 */ /* 0x000fe200078e0205 */
[----:B------:R-:W-:Y:S01]  /*0760*/  @!P2 FSEL R18, R18, R6, !P4 ;  /* 0x000000061212a208 */ /* 0x000fe20006000000 */
[----:B------:R-:W-:Y:S01]  /*0770*/  IMAD.IADD R9, R27, 0x1, R31 ;  /* 0x000000011b097824 */ /* 0x000fe200078e021f */
[----:B------:R-:W-:Y:S01]  /*0780*/  @!P3 FSEL R19, R19, R7, !P5 ;  /* 0x000000071313b208 */ /* 0x000fe20006800000 */
[----:B------:R-:W-:-:S02]  /*0790*/  IMAD.IADD R29, R27, 0x1, R10 ;  /* 0x000000011b1d7824 */ /* 0x000fc400078e020a */
[C---:B------:R-:W-:Y:S02]  /*07a0*/  IMAD.IADD R23, R27.reuse, 0x1, R22 ;  /* 0x000000011b177824 */ /* 0x040fe400078e0216 */
[C---:B------:R-:W-:Y:S02]  /*07b0*/  IMAD.IADD R21, R27.reuse, 0x1, R4 ;  /* 0x000000011b157824 */ /* 0x040fe400078e0204 */
[----:B------:R-:W-:Y:S01]  /*07c0*/  IMAD.IADD R20, R27, 0x1, R8 ;  /* 0x000000011b147824 */ /* 0x000fe200078e0208 */
[----:B------:R-:W-:Y:S01]  /*07d0*/  CS2R R6, SRZ ;  /* 0x0000000000067805 */ /* 0x000fe2000001ff00 */
[C---:B------:R-:W-:Y:S01]  /*07e0*/  IMAD.IADD R27, R26.reuse, 0x1, R4 ;  /* 0x000000011a1b7824 */ /* 0x040fe200078e0204 */
[----:B------:R-:W-:Y:S01]  /*07f0*/  CS2R R4, SRZ ;  /* 0x0000000000047805 */ /* 0x000fe2000001ff00 */
[----:B------:R-:W-:Y:S02]  /*0800*/  IMAD.IADD R33, R26, 0x1, R10 ;  /* 0x000000011a217824 */ /* 0x000fe400078e020a */
[----:B------:R-:W-:-:S05]  /*0810*/  IMAD.WIDE R10, R11, 0x4, R34 ;  /* 0x000000040b0a7825 */ /* 0x000fca00078e0222 */
[----:B------:R1:W2:Y:S01]  /*0820*/  @P0 LDG.E.EL.128 R4, desc[UR6][R10.64] ;  /* 0x000000060a040981 */ /* 0x0002a2000c2e1d00 */
[C---:B------:R-:W-:Y:S02]  /*0830*/  IMAD.IADD R31, R26.reuse, 0x1, R31 ;  /* 0x000000011a1f7824 */ /* 0x040fe400078e021f */
[C---:B------:R-:W-:Y:S02]  /*0840*/  IMAD.IADD R28, R26.reuse, 0x1, R28 ;  /* 0x000000011a1c7824 */ /* 0x040fe400078e021c */
[C---:B------:R-:W-:Y:S02]  /*0850*/  IMAD.IADD R22, R26.reuse, 0x1, R22 ;  /* 0x000000011a167824 */ /* 0x040fe400078e0216 */
[----:B------:R-:W-:Y:S01]  /*0860*/  IMAD.IADD R26, R26, 0x1, R8 ;  /* 0x000000011a1a7824 */ /* 0x000fe200078e0208 */
[----:B-1----:R-:W-:Y:S02]  /*0870*/  CS2R R10, SRZ ;  /* 0x00000000000a7805 */ /* 0x002fe4000001ff00 */
[----:B--2---:R-:W-:-:S02]  /*0880*/  FSETP.NAN.AND P4, PT, R4, R4, PT ;  /* 0x000000040400720b */ /* 0x004fc40003f88000 */
[----:B------:R-:W-:Y:S02]  /*0890*/  FSETP.NAN.AND P3, PT, R5, R5, PT ;  /* 0x000000050500720b */ /* 0x000fe40003f68000 */
[----:B------:R-:W-:-:S09]  /*08a0*/  FSETP.GEU.AND P5, PT, R12, R4, PT ;  /* 0x000000040c00720b */ /* 0x000fd20003fae000 */
[----:B------:R-:W-:Y:S02]  /*08b0*/  @!P4 FSEL R4, R4, R12, !P5 ;  /* 0x0000000c0404c208 */ /* 0x000fe40006800000 */
[----:B------:R-:W-:-:S04]  /*08c0*/  FSETP.GEU.AND P4, PT, R13, R5, PT ;  /* 0x000000050d00720b */ /* 0x000fc80003f8e000 */
[----:B------:R-:W-:Y:S01]  /*08d0*/  @!P3 FSEL R5, R5, R13, !P4 ;  /* 0x0000000d0505b208 */ /* 0x000fe20006000000 */
[----:B------:R-:W-:Y:S01]  /*08e0*/  IMAD R13, R25, 0x6600, R9 ;  /* 0x00006600190d7824 */ /* 0x000fe200078e0209 */
[----:B------:R-:W-:-:S03]  /*08f0*/  CS2R R8, SRZ ;  /* 0x0000000000087805 */ /* 0x000fc6000001ff00 */
[----:B------:R-:W-:-:S05]  /*0900*/  IMAD.WIDE R12, R13, 0x4, R34 ;  /* 0x000000040d0c7825 */ /* 0x000fca00078e0222 */
[----:B------:R1:W2:Y:S01]  /*0910*/  @P1 LDG.E.EL.128 R8, desc[UR6][R12.64] ;  /* 0x000000060c081981 */ /* 0x0002a2000c2e1d00 */
[-C--:B------:R-:W-:Y:S02]  /*0920*/  FSETP.NAN.AND P2, PT, R6, R6.reuse, PT ;  /* 0x000000060600720b */ /* 0x080fe40003f48000 */
[----:B------:R-:W-:Y:S02]  /*0930*/  FSETP.GEU.AND P5, PT, R14, R6, PT ;  /* 0x000000060e00720b */ /* 0x000fe40003fae000 */
[----:B------:R-:W-:-:S09]  /*0940*/  FSETP.NAN.AND P4, PT, R7, R7, PT ;  /* 0x000000070700720b */ /* 0x000fd20003f88000 */
[----:B------:R-:W-:Y:S02]  /*0950*/  @!P2 FSEL R6, R6, R14, !P5 ;  /* 0x0000000e0606a208 */ /* 0x000fe40006800000 */
[----:B------:R-:W-:-:S04]  /*0960*/  FSETP.GEU.AND P5, PT, R15, R7, PT ;  /* 0x000000070f00720b */ /* 0x000fc80003fae000 */
[----:B------:R-:W-:Y:S02]  /*0970*/  @!P4 FSEL R7, R7, R15, !P5 ;  /* 0x0000000f0707c208 */ /* 0x000fe40006800000 */
[----:B-1----:R-:W-:Y:S02]  /*0980*/  CS2R R12, SRZ ;  /* 0x00000000000c7805 */ /* 0x002fe4000001ff00 */
[----:B------:R-:W-:Y:S02]  /*0990*/  CS2R R14, SRZ ;  /* 0x00000000000e7805 */ /* 0x000fe4000001ff00 */
[-C--:B--2---:R-:W-:Y:S02]  /*09a0*/  FSETP.NAN.AND P2, PT, R9, R9.reuse, PT ;  /* 0x000000090900720b */ /* 0x084fe40003f48000 */
[----:B------:R-:W-:Y:S02]  /*09b0*/  FSETP.NAN.AND P3, PT, R8, R8, PT ;  /* 0x000000080800720b */ /* 0x000fe40003f68000 */
[----:B------:R-:W-:-:S02]  /*09c0*/  FSETP.GEU.AND P5, PT, R17, R9, PT ;  /* 0x000000091100720b */ /* 0x000fc40003fae000 */
[----:B------:R-:W-:-:S07]  /*09d0*/  FSETP.GEU.AND P4, PT, R16, R8, PT ;  /* 0x000000081000720b */ /* 0x000fce0003f8e000 */
[----:B------:R-:W-:Y:S01]  /*09e0*/  @!P2 FSEL R9, R9, R17, !P5 ;  /* 0x000000110909a208 */ /* 0x000fe20006800000 */
[----:B------:R-:W-:Y:S01]  /*09f0*/  IMAD R17, R24, 0x6600, R31 ;  /* 0x0000660018117824 */ /* 0x000fe200078e021f */
[----:B------:R-:W-:-:S03]  /*0a00*/  @!P3 FSEL R8, R8, R16, !P4 ;  /* 0x000000100808b208 */ /* 0x000fc60006000000 */
[----:B------:R-:W-:-:S05]  /*0a10*/  IMAD.WIDE R16, R17, 0x4, R34 ;  /* 0x0000000411107825 */ /* 0x000fca00078e0222 */
[----:B------:R1:W2:Y:S01]  /*0a20*/  @P0 LDG.E.EL.128 R12, desc[UR6][R16.64] ;  /* 0x00000006100c0981 */ /* 0x0002a2000c2e1d00 */
[-C--:B------:R-:W-:Y:S02]  /*0a30*/  FSETP.NAN.AND P4, PT, R10, R10.reuse, PT ;  /* 0x0000000a0a00720b */ /* 0x080fe40003f88000 */
[----:B------:R-:W-:Y:S02]  /*0a40*/  FSETP.NAN.AND P3, PT, R11, R11, PT ;  /* 0x0000000b0b00720b */ /* 0x000fe40003f68000 */
[----:B------:R-:W-:Y:S01]  /*0a50*/  FSETP.GEU.AND P5, PT, R18, R10, PT ;  /* 0x0000000a1200720b */ /* 0x000fe20003fae000 */
[----:B------:R-:W-:-:S08]  /*0a60*/  IMAD R31, R25, 0x6600, R30 ;  /* 0x00006600191f7824 */ /* 0x000fd000078e021e */
[----:B------:R-:W-:Y:S02]  /*0a70*/  @!P4 FSEL R10, R10, R18, !P5 ;  /* 0x000000120a0ac208 */ /* 0x000fe40006800000 */
[----:B------:R-:W-:Y:S02]  /*0a80*/  FSETP.GEU.AND P4, PT, R19, R11, PT ;  /* 0x0000000b1300720b */ /* 0x000fe40003f8e000 */
[----:B-1----:R-:W-:Y:S01]  /*0a90*/  CS2R R16, SRZ ;  /* 0x0000000000107805 */ /* 0x002fe2000001ff00 */
[----:B------:R-:W-:Y:S01]  /*0aa0*/  IMAD.WIDE R30, R31, 0x4, R34 ;  /* 0x000000041f1e7825 */ /* 0x000fe200078e0222 */
[----:B------:R-:W-:Y:S02]  /*0ab0*/  @!P3 FSEL R11, R11, R19, !P4 ;  /* 0x000000130b0bb208 */ /* 0x000fe40006000000 */
[----:B------:R-:W-:-:S06]  /*0ac0*/  CS2R R18, SRZ ;  /* 0x0000000000127805 */ /* 0x000fcc000001ff00 */
[----:B------:R1:W3:Y:S02]  /*0ad0*/  @P1 LDG.E.EL.128 R16, desc[UR6][R30.64] ;  /* 0x000000061e101981 */ /* 0x0002e4000c2e1d00 */
[----:B-1----:R-:W-:-:S04]  /*0ae0*/  IMAD R31, R24, 0x6600, R28 ;  /* 0x00006600181f7824 */ /* 0x002fc800078e021c */
[----:B------:R-:W-:Y:S01]  /*0af0*/  IMAD.WIDE R30, R31, 0x4, R34 ;  /* 0x000000041f1e7825 */ /* 0x000fe200078e0222 */
[-C--:B--2---:R-:W-:Y:S02]  /*0b00*/  FSETP.NAN.AND P2, PT, R12, R12.reuse, PT ;  /* 0x0000000c0c00720b */ /* 0x084fe40003f48000 */
[----:B------:R-:W-:Y:S02]  /*0b10*/  FSETP.GEU.AND P5, PT, R4, R12, PT ;  /* 0x0000000c0400720b */ /* 0x000fe40003fae000 */
[----:B------:R-:W-:Y:S02]  /*0b20*/  FSETP.NAN.AND P4, PT, R13, R13, PT ;  /* 0x0000000d0d00720b */ /* 0x000fe40003f88000 */
[----:B------:R-:W-:-:S07]  /*0b30*/  FSETP.NAN.AND P3, PT, R14, R14, PT ;  /* 0x0000000e0e00720b */ /* 0x000fce0003f68000 */
[----:B------:R-:W-:Y:S02]  /*0b40*/  @!P2 FSEL R12, R12, R4, !P5 ;  /* 0x000000040c0ca208 */ /* 0x000fe40006800000 */
[----:B------:R-:W-:Y:S02]  /*0b50*/  FSETP.NAN.AND P2, PT, R15, R15, PT ;  /* 0x0000000f0f00720b */ /* 0x000fe40003f48000 */
[----:B------:R-:W-:-:S04]  /*0b60*/  FSETP.GEU.AND P5, PT, R5, R13, PT ;  /* 0x0000000d0500720b */ /* 0x000fc80003fae000 */
[----:B------:R-:W-:Y:S02]  /*0b70*/  @!P4 FSEL R13, R13, R5, !P5 ;  /* 0x000000050d0dc208 */ /* 0x000fe40006800000 */
[----:B------:R-:W-:Y:S02]  /*0b80*/  FSETP.GEU.AND P4, PT, R6, R14, PT ;  /* 0x0000000e0600720b */ /* 0x000fe40003f8e000 */
[----:B------:R-:W-:Y:S02]  /*0b90*/  FSETP.GEU.AND P5, PT, R7, R15, PT ;  /* 0x0000000f0700720b */ /* 0x000fe40003fae000 */
[----:B------:R-:W-:Y:S02]  /*0ba0*/  CS2R R4, SRZ ;  /* 0x0000000000047805 */ /* 0x000fe4000001ff00 */
[----:B------:R-:W-:Y:S02]  /*0bb0*/  @!P3 FSEL R14, R14, R6, !P4 ;  /* 0x000000060e0eb208 */ /* 0x000fe40006000000 */
[----:B------:R-:W-:-:S02]  /*0bc0*/  @!P2 FSEL R15, R15, R7, !P5 ;  /* 0x000000070f0fa208 */ /* 0x000fc40006800000 */
[----:B------:R-:W-:-:S06]  /*0bd0*/  CS2R R6, SRZ ;  /* 0x0000000000067805 */ /* 0x000fcc000001ff00 */
[----:B------:R1:W2:Y:S01]  /*0be0*/  @P0 LDG.E.EL.128 R4, desc[UR6][R30.64] ;  /* 0x000000061e040981 */ /* 0x0002a2000c2e1d00 */
[-C--:B---3--:R-:W-:Y:S02]  /*0bf0*/  FSETP.NAN.AND P4, PT, R16, R16.reuse, PT ;  /* 0x000000101000720b */ /* 0x088fe40003f88000 */
[----:B------:R-:W-:Y:S02]  /*0c00*/  FSETP.NAN.AND P3, PT, R17, R17, PT ;  /* 0x000000111100720b */ /* 0x000fe40003f68000 */
[----:B------:R-:W-:Y:S02]  /*0c10*/  FSETP.GEU.AND P5, PT, R8, R16, PT ;  /* 0x000000100800720b */ /* 0x000fe40003fae000 */
[----:B------:R-:W-:-:S07]  /*0c20*/  FSETP.NAN.AND P2, PT, R18, R18, PT ;  /* 0x000000121200720b */ /* 0x000fce0003f48000 */
[----:B------:R-:W-:Y:S02]  /*0c30*/  @!P4 FSEL R16, R16, R8, !P5 ;  /* 0x000000081010c208 */ /* 0x000fe40006800000 */
[----:B------:R-:W-:-:S04]  /*0c40*/  FSETP.GEU.AND P4, PT, R9, R17, PT ;  /* 0x000000110900720b */ /* 0x000fc80003f8e000 */
[----:B------:R-:W-:Y:S01]  /*0c50*/  @!P3 FSEL R17, R17, R9, !P4 ;  /* 0x000000091111b208 */ /* 0x000fe20006000000 */
[----:B------:R-:W-:Y:S01]  /*0c60*/  IMAD R9, R25, 0x6600, R29 ;  /* 0x0000660019097824 */ /* 0x000fe200078e021d */
[----:B------:R-:W-:Y:S02]  /*0c70*/  CS2R R28, SRZ ;  /* 0x00000000001c7805 */ /* 0x000fe4000001ff00 */
[----:B-1----:R-:W-:Y:S01]  /*0c80*/  CS2R R30, SRZ ;  /* 0x00000000001e7805 */ /* 0x002fe2000001ff00 */
[----:B------:R-:W-:Y:S01]  /*0c90*/  IMAD.WIDE R8, R9, 0x4, R34 ;  /* 0x0000000409087825 */ /* 0x000fe200078e0222 */
[----:B------:R-:W-:Y:S02]  /*0ca0*/  FSETP.GEU.AND P5, PT, R10, R18, PT ;  /* 0x000000120a00720b */ /* 0x000fe40003fae000 */
[----:B------:R-:W-:Y:S02]  /*0cb0*/  FSETP.NAN.AND P4, PT, R19, R19, PT ;  /* 0x000000131300720b */ /* 0x000fe40003f88000 */
[----:B------:R1:W3:Y:S01]  /*0cc0*/  @P1 LDG.E.EL.128 R28, desc[UR6][R8.64] ;  /* 0x00000006081c1981 */ /* 0x0002e2000c2e1d00 */
[----:B------:R-:W-:-:S02]  /*0cd0*/  @!P2 FSEL R18, R18, R10, !P5 ;  /* 0x0000000a1212a208 */ /* 0x000fc40006800000 */
[----:B------:R-:W-:-:S08]  /*0ce0*/  FSETP.GEU.AND P5, PT, R11, R19, PT ;  /* 0x000000130b00720b */ /* 0x000fd00003fae000 */
[----:B------:R-:W-:Y:S02]  /*0cf0*/  @!P4 FSEL R19, R19, R11, !P5 ;  /* 0x0000000b1313c208 */ /* 0x000fe40006800000 */
[----:B-1----:R-:W-:Y:S02]  /*0d00*/  CS2R R8, SRZ ;  /* 0x0000000000087805 */ /* 0x002fe4000001ff00 */
[----:B------:R-:W-:Y:S01]  /*0d10*/  CS2R R10, SRZ ;  /* 0x00000000000a7805 */ /* 0x000fe2000001ff00 */
[----:B------:R-:W-:-:S04]  /*0d20*/  IMAD R23, R25, 0x6600, R23 ;  /* 0x0000660019177824 */ /* 0x000fc800078e0217 */
[----:B------:R-:W-:Y:S01]  /*0d30*/  IMAD.WIDE R36, R23, 0x4, R34 ;  /* 0x0000000417247825 */ /* 0x000fe200078e0222 */
[-C--:B--2---:R-:W-:Y:S02]  /*0d40*/  FSETP.NAN.AND P2, PT, R5, R5.reuse, PT ;  /* 0x000000050500720b */ /* 0x084fe40003f48000 */
[-C--:B------:R-:W-:Y:S02]  /*0d50*/  FSETP.NAN.AND P3, PT, R4, R4.reuse, PT ;  /* 0x000000040400720b */ /* 0x080fe40003f68000 */
[----:B------:R-:W-:Y:S02]  /*0d60*/  FSETP.GEU.AND P5, PT, R13, R5, PT ;  /* 0x000000050d00720b */ /* 0x000fe40003fae000 */
[----:B------:R-:W-:-:S07]  /*0d70*/  FSETP.GEU.AND P4, PT, R12, R4, PT ;  /* 0x000000040c00720b */ /* 0x000fce0003f8e000 */
[----:B------:R-:W-:Y:S01]  /*0d80*/  @!P2 FSEL R5, R5, R13, !P5 ;  /* 0x0000000d0505a208 */ /* 0x000fe20006800000 */
[----:B------:R-:W-:Y:S01]  /*0d90*/  IMAD R13, R24, 0x6600, R33 ;  /* 0x00006600180d7824 */ /* 0x000fe200078e0221 */
[----:B------:R-:W-:-:S03]  /*0da0*/  @!P3 FSEL R4, R4, R12, !P4 ;  /* 0x0000000c0404b208 */ /* 0x000fc60006000000 */
[----:B------:R-:W-:Y:S01]  /*0db0*/  IMAD.WIDE R12, R13, 0x4, R34 ;  /* 0x000000040d0c7825 */ /* 0x000fe200078e0222 */
[----:B------:R-:W-:-:S04]  /*0dc0*/  FSETP.NAN.AND P4, PT, R6, R6, PT ;  /* 0x000000060600720b */ /* 0x000fc80003f88000 */
[----:B------:R1:W2:Y:S01]  /*0dd0*/  @P0 LDG.E.EL.128 R8, desc[UR6][R12.64] ;  /* 0x000000060c080981 */ /* 0x0002a2000c2e1d00 */
[----:B------:R-:W-:Y:S02]  /*0de0*/  FSETP.NAN.AND P3, PT, R7, R7, PT ;  /* 0x000000070700720b */ /* 0x000fe40003f68000 */
[----:B------:R-:W-:-:S06]  /*0df0*/  FSETP.GEU.AND P5, PT, R14, R6, PT ;  /* 0x000000060e00720b */ /* 0x000fcc0003fae000 */
[----:B------:R-:W-:Y:S02]  /*0e00*/  @!P4 FSEL R6, R6, R14, !P5 ;  /* 0x0000000e0606c208 */ /* 0x000fe40006800000 */
[----:B------:R-:W-:Y:S02]  /*0e10*/  FSETP.GEU.AND P4, PT, R15, R7, PT ;  /* 0x000000070f00720b */ /* 0x000fe40003f8e000 */
[----:B-1----:R-:W-:Y:S02]  /*0e20*/  CS2R R12, SRZ ;  /* 0x00000000000c7805 */ /* 0x002fe4000001ff00 */
[----:B------:R-:W-:Y:S02]  /*0e30*/  @!P3 FSEL R7, R7, R15, !P4 ;  /* 0x0000000f0707b208 */ /* 0x000fe40006000000 */
[----:B------:R-:W-:-:S06]  /*0e40*/  CS2R R14, SRZ ;  /* 0x00000000000e7805 */ /* 0x000fcc000001ff00 */
[----:B------:R1:W4:Y:S01]  /*0e50*/  @P1 LDG.E.EL.128 R12, desc[UR6][R36.64] ;  /* 0x00000006240c1981 */ /* 0x000322000c2e1d00 */
[-C--:B---3--:R-:W-:Y:S02]  /*0e60*/  FSETP.NAN.AND P2, PT, R28, R28.reuse, PT ;  /* 0x0000001c1c00720b */ /* 0x088fe40003f48000 */
[----:B------:R-:W-:Y:S02]  /*0e70*/  FSETP.GEU.AND P5, PT, R16, R28, PT ;  /* 0x0000001c1000720b */ /* 0x000fe40003fae000 */
[----:B------:R-:W-:Y:S02]  /*0e80*/  FSETP.NAN.AND P4, PT, R29, R29, PT ;  /* 0x0000001d1d00720b */ /* 0x000fe40003f88000 */
[----:B------:R-:W-:-:S07]  /*0e90*/  FSETP.NAN.AND P3, PT, R30, R30, PT ;  /* 0x0000001e1e00720b */ /* 0x000fce0003f68000 */
[----:B------:R-:W-:Y:S02]  /*0ea0*/  @!P2 FSEL R28, R28, R16, !P5 ;  /* 0x000000101c1ca208 */ /* 0x000fe40006800000 */
[----:B------:R-:W-:Y:S02]  /*0eb0*/  FSETP.NAN.AND P2, PT, R31, R31, PT ;  /* 0x0000001f1f00720b */ /* 0x000fe40003f48000 */
[----:B------:R-:W-:Y:S01]  /*0ec0*/  FSETP.GEU.AND P5, PT, R17, R29, PT ;  /* 0x0000001d1100720b */ /* 0x000fe20003fae000 */
[----:B------:R-:W-:-:S03]  /*0ed0*/  IMAD R23, R24, 0x6600, R22 ;  /* 0x0000660018177824 */ /* 0x000fc600078e0216 */
[----:B------:R-:W-:Y:S02]  /*0ee0*/  @!P4 FSEL R29, R29, R17, !P5 ;  /* 0x000000111d1dc208 */ /* 0x000fe40006800000 */
[----:B------:R-:W-:Y:S02]  /*0ef0*/  FSETP.GEU.AND P4, PT, R18, R30, PT ;  /* 0x0000001e1200720b */ /* 0x000fe40003f8e000 */
[----:B------:R-:W-:Y:S02]  /*0f00*/  FSETP.GEU.AND P5, PT, R19, R31, PT ;  /* 0x0000001f1300720b */ /* 0x000fe40003fae000 */
[----:B------:R-:W-:Y:S02]  /*0f10*/  CS2R R16, SRZ ;  /* 0x0000000000107805 */ /* 0x000fe4000001ff00 */
[----:B------:R-:W-:Y:S02]  /*0f20*/  @!P3 FSEL R30, R30, R18, !P4 ;  /* 0x000000121e1eb208 */ /* 0x000fe40006000000 */
[----:B------:R-:W-:-:S02]  /*0f30*/  @!P2 FSEL R31, R31, R19, !P5 ;  /* 0x000000131f1fa208 */ /* 0x000fc40006800000 */
[----:B------:R-:W-:Y:S01]  /*0f40*/  CS2R R18, SRZ ;  /* 0x0000000000127805 */ /* 0x000fe2000001ff00 */
[----:B------:R-:W-:-:S05]  /*0f50*/  IMAD.WIDE R22, R23, 0x4, R34 ;  /* 0x0000000417167825 */ /* 0x000fca00078e0222 */
[----:B------:R3:W5:Y:S01]  /*0f60*/  @P0 LDG.E.EL.128 R16, desc[UR6][R22.64] ;  /* 0x0000000616100981 */ /* 0x000762000c2e1d00 */
[C---:B-1----:R-:W-:Y:S02]  /*0f70*/  IMAD R37, R25.reuse, 0x6600, R21 ;  /* 0x0000660019257824 */ /* 0x042fe400078e0215 */
[----:B------:R-:W-:Y:S01]  /*0f80*/  IMAD R33, R25, 0x6600, R20 ;  /* 0x0000660019217824 */ /* 0x000fe200078e0214 */
[----:B------:R-:W-:Y:S02]  /*0f90*/  CS2R R20, SRZ ;  /* 0x0000000000147805 */ /* 0x000fe4000001ff00 */
[----:B---3--:R-:W-:Y:S02]  /*0fa0*/  CS2R R22, SRZ ;  /* 0x0000000000167805 */ /* 0x008fe4000001ff00 */
[----:B--2---:R-:W-:Y:S02]  /*0fb0*/  FSETP.NAN.AND P2, PT, R8, R8, PT ;  /* 0x000000080800720b */ /* 0x004fe40003f48000 */
[----:B------:R-:W-:-:S02]  /*0fc0*/  FSETP.NAN.AND P3, PT, R9, R9, PT ;  /* 0x000000090900720b */ /* 0x000fc40003f68000 */
[----:B------:R-:W-:Y:S02]  /*0fd0*/  FSETP.GEU.AND P4, PT, R4, R8, PT ;  /* 0x000000080400720b */ /* 0x000fe40003f8e000 */
[----:B------:R-:W-:-:S07]  /*0fe0*/  FSETP.GEU.AND P5, PT, R5, R9, PT ;  /* 0x000000090500720b */ /* 0x000fce0003fae000 */
[----:B------:R-:W-:Y:S02]  /*0ff0*/  @!P2 FSEL R8, R8, R4, !P4 ;  /* 0x000000040808a208 */ /* 0x000fe40006000000 */
[----:B------:R-:W-:Y:S02]  /*1000*/  @!P3 FSEL R9, R9, R5, !P5 ;  /* 0x000000050909b208 */ /* 0x000fe40006800000 */
[-C--:B------:R-:W-:Y:S01]  /*1010*/  FSETP.NAN.AND P2, PT, R10, R10.reuse, PT ;  /* 0x0000000a0a00720b */ /* 0x080fe20003f48000 */
[----:B------:R-:W-:Y:S01]  /*1020*/  IMAD.WIDE R4, R37, 0x4, R34 ;  /* 0x0000000425047825 */ /* 0x000fe200078e0222 */
[-C--:B------:R-:W-:Y:S02]  /*1030*/  FSETP.NAN.AND P3, PT, R11, R11.reuse, PT ;  /* 0x0000000b0b00720b */ /* 0x080fe40003f68000 */
[----:B------:R-:W-:Y:S02]  /*1040*/  FSETP.GEU.AND P4, PT, R6, R10, PT ;  /* 0x0000000a0600720b */ /* 0x000fe40003f8e000 */
[----:B------:R1:W2:Y:S01]  /*1050*/  @P1 LDG.E.EL.128 R20, desc[UR6][R4.64] ;  /* 0x0000000604141981 */ /* 0x0002a2000c2e1d00 */
[----:B------:R-:W-:Y:S01]  /*1060*/  FSETP.GEU.AND P5, PT, R7, R11, PT ;  /* 0x0000000b0700720b */ /* 0x000fe20003fae000 */
[----:B------:R-:W-:-:S05]  /*1070*/  IMAD R37, R24, 0x6600, R27 ;  /* 0x0000660018257824 */ /* 0x000fca00078e021b */
[----:B------:R-:W-:Y:S02]  /*1080*/  @!P2 FSEL R10, R10, R6, !P4 ;  /* 0x000000060a0aa208 */ /* 0x000fe40006000000 */
[----:B------:R-:W-:Y:S01]  /*1090*/  @!P3 FSEL R11, R11, R7, !P5 ;  /* 0x000000070b0bb208 */ /* 0x000fe20006800000 */
[----:B-1----:R-:W-:Y:S01]  /*10a0*/  IMAD R4, R24, 0x6600, R26 ;  /* 0x0000660018047824 */ /* 0x002fe200078e021a */
[----:B------:R-:W-:Y:S02]  /*10b0*/  CS2R R24, SRZ ;  /* 0x0000000000187805 */ /* 0x000fe4000001ff00 */
[----:B------:R-:W-:Y:S02]  /*10c0*/  CS2R R26, SRZ ;  /* 0x00000000001a7805 */ /* 0x000fe4000001ff00 */
[----:B----4-:R-:W-:Y:S01]  /*10d0*/  FSETP.NAN.AND P2, PT, R12, R12, PT ;  /* 0x0000000c0c00720b */ /* 0x010fe20003f48000 */
[----:B------:R-:W-:Y:S01]  /*10e0*/  IMAD.WIDE R6, R37, 0x4, R34 ;  /* 0x0000000425067825 */ /* 0x000fe200078e0222 */
[----:B------:R-:W-:-:S04]  /*10f0*/  FSETP.NAN.AND P3, PT, R13, R13, PT ;  /* 0x0000000d0d00720b */ /* 0x000fc80003f68000 */
[----:B------:R1:W3:Y:S01]  /*1100*/  @P0 LDG.E.EL.128 R24, desc[UR6][R6.64] ;  /* 0x0000000606180981 */ /* 0x0002e2000c2e1d00 */
[----:B------:R-:W-:Y:S01]  /*1110*/  IMAD.WIDE R36, R33, 0x4, R34 ;  /* 0x0000000421247825 */ /* 0x000fe200078e0222 */
[----:B------:R-:W-:-:S03]  /*1120*/  FSETP.GEU.AND P4, PT, R28, R12, PT ;  /* 0x0000000c1c00720b */ /* 0x000fc60003f8e000 */
[----:B------:R-:W-:Y:S01]  /*1130*/  IMAD.WIDE R34, R4, 0x4, R34 ;  /* 0x0000000404227825 */ /* 0x000fe200078e0222 */
[----:B------:R-:W-:Y:S02]  /*1140*/  CS2R R4, SRZ ;  /* 0x0000000000047805 */ /* 0x000fe4000001ff00 */
[----:B------:R-:W-:Y:S02]  /*1150*/  @!P2 FSEL R12, R12, R28, !P4 ;  /* 0x0000001c0c0ca208 */ /* 0x000fe40006000000 */
[----:B-1----:R-:W-:Y:S02]  /*1160*/  CS2R R6, SRZ ;  /* 0x0000000000067805 */ /* 0x002fe4000001ff00 */
[----:B------:R-:W-:-:S04]  /*1170*/  FSETP.GEU.AND P2, PT, R29, R13, PT ;  /* 0x0000000d1d00720b */ /* 0x000fc80003f4e000 */
[----:B------:R-:W4:Y:S01]  /*1180*/  @P1 LDG.E.EL.128 R4, desc[UR6][R36.64] ;  /* 0x0000000624041981 */ /* 0x000f22000c2e1d00 */
[----:B------:R-:W-:Y:S02]  /*1190*/  @!P3 FSEL R13, R13, R29, !P2 ;  /* 0x0000001d0d0db208 */ /* 0x000fe40005000000 */
[-C--:B------:R-:W-:Y:S02]  /*11a0*/  FSETP.NAN.AND P1, PT, R14, R14.reuse, PT ;  /* 0x0000000e0e00720b */ /* 0x080fe40003f28000 */
[-C--:B------:R-:W-:Y:S02]  /*11b0*/  FSETP.NAN.AND P2, PT, R15, R15.reuse, PT ;  /* 0x0000000f0f00720b */ /* 0x080fe40003f48000 */
[----:B------:R-:W-:Y:S02]  /*11c0*/  FSETP.GEU.AND P3, PT, R30, R14, PT ;  /* 0x0000000e1e00720b */ /* 0x000fe40003f6e000 */
[----:B------:R-:W-:Y:S02]  /*11d0*/  FSETP.GEU.AND P4, PT, R31, R15, PT ;  /* 0x0000000f1f00720b */ /* 0x000fe40003f8e000 */
[----:B------:R-:W-:-:S05]  /*11e0*/  CS2R R28, SRZ ;  /* 0x00000000001c7805 */ /* 0x000fca000001ff00 */
[----:B------:R-:W-:Y:S02]  /*11f0*/  @!P1 FSEL R14, R14, R30, !P3 ;  /* 0x0000001e0e0e9208 */ /* 0x000fe40005800000 */
[----:B------:R-:W-:Y:S02]  /*1200*/  @!P2 FSEL R15, R15, R31, !P4 ;  /* 0x0000001f0f0fa208 */ /* 0x000fe40006000000 */
[----:B------:R-:W-:-:S06]  /*1210*/  CS2R R30, SRZ ;  /* 0x00000000001e7805 */ /* 0x000fcc000001ff00 */
[----:B------:R-:W4:Y:S01]  /*1220*/  @P0 LDG.E.EL.128 R28, desc[UR6][R34.64] ;  /* 0x00000006221c0981 */ /* 0x000f22000c2e1d00 */
[----:B-----5:R-:W-:Y:S02]  /*1230*/  FSETP.NAN.AND P0, PT, R16, R16, PT ;  /* 0x000000101000720b */ /* 0x020fe40003f08000 */
[-C--:B------:R-:W-:Y:S02]  /*1240*/  FSETP.NAN.AND P2, PT, R17, R17.reuse, PT ;  /* 0x000000111100720b */ /* 0x080fe40003f48000 */
[----:B------:R-:W-:Y:S02]  /*1250*/  FSETP.NAN.AND P3, PT, R18, R18, PT ;  /* 0x000000121200720b */ /* 0x000fe40003f68000 */
[----:B------:R-:W-:Y:S02]  /*1260*/  FSETP.GEU.AND P1, PT, R8, R16, PT ;  /* 0x000000100800720b */ /* 0x000fe40003f2e000 */
[----:B------:R-:W-:Y:S02]  /*1270*/  FSETP.GEU.AND P4, PT, R9, R17, PT ;  /* 0x000000110900720b */ /* 0x000fe40003f8e000 */
[----:B------:R-:W-:-:S03]  /*1280*/  FSETP.GEU.AND P5, PT, R10, R18, PT ;  /* 0x000000120a00720b */ /* 0x000fc60003fae000 */
[----:B------:R-:W-:Y:S02]  /*1290*/  @!P0 FSEL R16, R16, R8, !P1 ;  /* 0x0000000810108208 */ /* 0x000fe40004800000 */
[----:B------:R-:W-:Y:S02]  /*12a0*/  FSETP.NAN.AND P0, PT, R19, R19, PT ;  /* 0x000000131300720b */ /* 0x000fe40003f08000 */
[----:B------:R-:W-:Y:S02]  /*12b0*/  @!P2 FSEL R17, R17, R9, !P4 ;  /* 0x000000091111a208 */ /* 0x000fe40006000000 */
[----:B------:R-:W-:Y:S01]  /*12c0*/  @!P3 FSEL R18, R18, R10, !P5 ;  /* 0x0000000a1212b208 */ /* 0x000fe20006800000 */
[----:B------:R-:W1:Y:S01]  /*12d0*/  S2R R8, SR_TID.X ;  /* 0x0000000000087919 */ /* 0x000e620000002100 */
[----:B------:R-:W-:-:S07]  /*12e0*/  FSETP.GEU.AND P5, PT, R11, R19, PT ;  /* 0x000000130b00720b */ /* 0x000fce0003fae000 */
[----:B------:R-:W-:Y:S01]  /*12f0*/  @!P0 FSEL R19, R19, R11, !P5 ;  /* 0x0000000b13138208 */ /* 0x000fe20006800000 */
[----:B------:R-:W5:Y:S01]  /*1300*/  S2UR UR5, SR_CgaCtaId ;  /* 0x00000000000579c3 */ /* 0x000f620000008800 */
[----:B------:R-:W-:Y:S01]  /*1310*/  UMOV UR4, 0x400 ;  /* 0x0000040000047882 */ /* 0x000fe20000000000 */
[----:B-1----:R-:W-:Y:S01]  /*1320*/  IMAD.SHL.U32 R9, R8, 0x80, RZ ;  /* 0x0000008008097824 */ /* 0x002fe200078e00ff */
[----:B------:R-:W-:Y:S01]  /*1330*/  SHF.R.U32.HI R10, RZ, 0x3, R8 ;  /* 0x00000003ff0a7819 */ /* 0x000fe20000011608 */
[----:B-----5:R-:W-:-:S03]  /*1340*/  UPRMT UR4, UR5, 0x654, UR4 ;  /* 0x0000065405047896 */ /* 0x020fc60008000004 */
[----:B------:R-:W-:Y:S02]  /*1350*/  SGXT.U32 R10, R10, 0x4 ;  /* 0x000000040a0a781a */ /* 0x000fe40000000000 */
[----:B------:R-:W-:-:S04]  /*1360*/  LOP3.LUT R9, R9, 0x380, RZ, 0xc0, !PT ;  /* 0x0000038009097812 */ /* 0x000fc800078ec0ff */
[C---:B------:R-:W-:Y:S02]  /*1370*/  LOP3.LUT R10, R9.reuse, R10, RZ, 0xfc, !PT ;  /* 0x0000000a090a7212 */ /* 0x040fe400078efcff */
[----:B------:R-:W-:Y:S02]  /*1380*/  LEA.HI R11, R9, UR4, RZ, 0x1f ;  /* 0x00000004090b7c11 */ /* 0x000fe4000f8ff8ff */
[----:B------:R-:W-:Y:S02]  /*1390*/  LOP3.LUT R0, R32, 0x1c, R0, 0xf8, !PT ;  /* 0x0000001c20007812 */ /* 0x000fe400078ef800 */
[----:B--2---:R-:W-:Y:S02]  /*13a0*/  FSETP.NAN.AND P1, PT, R20, R20, PT ;  /* 0x000000141400720b */ /* 0x004fe40003f28000 */
[----:B------:R-:W-:Y:S02]  /*13b0*/  FSETP.NAN.AND P2, PT, R22, R22, PT ;  /* 0x000000161600720b */ /* 0x000fe40003f48000 */
[----:B------:R-:W-:-:S02]  /*13c0*/  FSETP.NAN.AND P3, PT, R21, R21, PT ;  /* 0x000000151500720b */ /* 0x000fc40003f68000 */
[----:B------:R-:W-:Y:S02]  /*13d0*/  FSETP.NAN.AND P4, PT, R23, R23, PT ;  /* 0x000000171700720b */ /* 0x000fe40003f88000 */
[----:B------:R-:W-:Y:S02]  /*13e0*/  FSETP.GEU.AND P6, PT, R12, R20, PT ;  /* 0x000000140c00720b */ /* 0x000fe40003fce000 */
[----:B------:R-:W-:-:S03]  /*13f0*/  FSETP.GEU.AND P5, PT, R14, R22, PT ;  /* 0x000000160e00720b */ /* 0x000fc60003fae000 */
[----:B------:R-:W-:Y:S02]  /*1400*/  @!P1 FSEL R20, R20, R12, !P6 ;  /* 0x0000000c14149208 */ /* 0x000fe40007000000 */
[----:B------:R-:W-:Y:S02]  /*1410*/  FSETP.GEU.AND P1, PT, R13, R21, PT ;  /* 0x000000150d00720b */ /* 0x000fe40003f2e000 */
[----:B---3--:R-:W-:Y:S02]  /*1420*/  FSETP.NAN.AND P0, PT, R24, R24, PT ;  /* 0x000000181800720b */ /* 0x008fe40003f08000 */
[----:B------:R-:W-:Y:S02]  /*1430*/  FSETP.GEU.AND P6, PT, R15, R23, PT ;  /* 0x000000170f00720b */ /* 0x000fe40003fce000 */
[----:B------:R-:W-:Y:S02]  /*1440*/  @!P2 FSEL R22, R22, R14, !P5 ;  /* 0x0000000e1616a208 */ /* 0x000fe40006800000 */
[----:B------:R-:W-:-:S02]  /*1450*/  @!P3 FSEL R21, R21, R13, !P1 ;  /* 0x0000000d1515b208 */ /* 0x000fc40004800000 */
[----:B------:R-:W-:Y:S02]  /*1460*/  FSETP.NAN.AND P2, PT, R26, R26, PT ;  /* 0x0000001a1a00720b */ /* 0x000fe40003f48000 */
[----:B------:R-:W-:Y:S02]  /*1470*/  FSETP.NAN.AND P3, PT, R25, R25, PT ;  /* 0x000000191900720b */ /* 0x000fe40003f68000 */
[----:B------:R-:W-:Y:S02]  /*1480*/  @!P4 FSEL R23, R23, R15, !P6 ;  /* 0x0000000f1717c208 */ /* 0x000fe40007000000 */
[----:B------:R-:W-:Y:S02]  /*1490*/  FSETP.GEU.AND P4, PT, R16, R24, PT ;  /* 0x000000181000720b */ /* 0x000fe40003f8e000 */
[----:B----4-:R-:W-:Y:S02]  /*14a0*/  FSETP.NAN.AND P1, PT, R4, R4, PT ;  /* 0x000000040400720b */ /* 0x010fe40003f28000 */
[----:B------:R-:W-:-:S02]  /*14b0*/  @!P0 FSEL R24, R24, R16, !P4 ;  /* 0x0000001018188208 */ /* 0x000fc40006000000 */
[----:B------:R-:W-:Y:S02]  /*14c0*/  FSETP.GEU.AND P4, PT, R18, R26, PT ;  /* 0x0000001a1200720b */ /* 0x000fe40003f8e000 */
[----:B------:R-:W-:Y:S02]  /*14d0*/  FSETP.GEU.AND P0, PT, R17, R25, PT ;  /* 0x000000191100720b */ /* 0x000fe40003f0e000 */
[----:B------:R-:W-:Y:S02]  /*14e0*/  @!P2 FSEL R26, R26, R18, !P4 ;  /* 0x000000121a1aa208 */ /* 0x000fe40006000000 */
[----:B------:R-:W-:Y:S02]  /*14f0*/  FSETP.GEU.AND P5, PT, R20, R4, PT ;  /* 0x000000041400720b */ /* 0x000fe40003fae000 */
[----:B------:R-:W-:Y:S02]  /*1500*/  @!P3 FSEL R25, R25, R17, !P0 ;  /* 0x000000111919b208 */ /* 0x000fe40004000000 */
[----:B------:R-:W-:-:S02]  /*1510*/  FSETP.NAN.AND P2, PT, R5, R5, PT ;  /* 0x000000050500720b */ /* 0x000fc40003f48000 */
[----:B------:R-:W-:Y:S02]  /*1520*/  FSETP.NAN.AND P3, PT, R6, R6, PT ;  /* 0x000000060600720b */ /* 0x000fe40003f68000 */
[----:B------:R-:W-:Y:S02]  /*1530*/  @!P1 SEL R4, R4, R20, !P5 ;  /* 0x0000001404049207 */ /* 0x000fe40006800000 */
[----:B------:R-:W-:Y:S02]  /*1540*/  FSETP.NAN.AND P1, PT, R27, R27, PT ;  /* 0x0000001b1b00720b */ /* 0x000fe40003f28000 */
[----:B------:R-:W-:Y:S02]  /*1550*/  FSETP.NAN.AND P0, PT, R7, R7, PT ;  /* 0x000000070700720b */ /* 0x000fe40003f08000 */
[----:B------:R-:W-:Y:S02]  /*1560*/  FSETP.GEU.AND P4, PT, R21, R5, PT ;  /* 0x000000051500720b */ /* 0x000fe40003f8e000 */
[----:B------:R-:W-:-:S02]  /*1570*/  FSETP.GEU.AND P5, PT, R22, R6, PT ;  /* 0x000000061600720b */ /* 0x000fc40003fae000 */
[----:B------:R-:W-:Y:S02]  /*1580*/  @!P2 SEL R5, R5, R21, !P4 ;  /* 0x000000150505a207 */ /* 0x000fe40006000000 */
[----:B------:R-:W-:Y:S02]  /*1590*/  @!P3 SEL R6, R6, R22, !P5 ;  /* 0x000000160606b207 */ /* 0x000fe40006800000 */
[----:B------:R-:W-:Y:S02]  /*15a0*/  FSETP.GEU.AND P4, PT, R19, R27, PT ;  /* 0x0000001b1300720b */ /* 0x000fe40003f8e000 */
[----:B------:R-:W-:Y:S02]  /*15b0*/  FSETP.NAN.AND P2, PT, R28, R28, PT ;  /* 0x0000001c1c00720b */ /* 0x000fe40003f48000 */
[----:B------:R-:W-:Y:S02]  /*15c0*/  FSETP.GEU.AND P5, PT, R23, R7, PT ;  /* 0x000000071700720b */ /* 0x000fe40003fae000 */
[----:B------:R-:W-:-:S02]  /*15d0*/  FSETP.NAN.AND P3, PT, R29, R29, PT ;  /* 0x0000001d1d00720b */ /* 0x000fc40003f68000 */
[----:B------:R-:W-:Y:S02]  /*15e0*/  LOP3.LUT R12, R9, 0x20, RZ, 0xfc, !PT ;  /* 0x00000020090c7812 */ /* 0x000fe400078efcff */
[----:B------:R-:W-:Y:S02]  /*15f0*/  @!P1 FSEL R27, R27, R19, !P4 ;  /* 0x000000131b1b9208 */ /* 0x000fe40006000000 */
[----:B------:R-:W-:Y:S02]  /*1600*/  LOP3.LUT R14, R9, 0x40, RZ, 0xfc, !PT ;  /* 0x00000040090e7812 */ /* 0x000fe400078efcff */
[----:B------:R-:W-:Y:S02]  /*1610*/  @!P0 SEL R7, R7, R23, !P5 ;  /* 0x0000001707078207 */ /* 0x000fe40006800000 */
[----:B------:R-:W-:Y:S02]  /*1620*/  FSETP.NAN.AND P1, PT, R30, R30, PT ;  /* 0x0000001e1e00720b */ /* 0x000fe40003f28000 */
[----:B------:R-:W-:-:S02]  /*1630*/  LOP3.LUT R15, R9, 0x60, RZ, 0xfc, !PT ;  /* 0x00000060090f7812 */ /* 0x000fc400078efcff */
[----:B------:R-:W-:Y:S01]  /*1640*/  FSETP.NAN.AND P0, PT, R31, R31, PT ;  /* 0x0000001f1f00720b */ /* 0x000fe20003f08000 */
[----:B------:R-:W-:Y:S01]  /*1650*/  IMAD R13, R10, 0x4, R11 ;  /* 0x000000040a0d7824 */ /* 0x000fe200078e020b */
[----:B------:R-:W-:Y:S02]  /*1660*/  LEA.HI R9, R12, UR4, RZ, 0x1f ;  /* 0x000000040c097c11 */ /* 0x000fe4000f8ff8ff */
[----:B------:R-:W-:Y:S02]  /*1670*/  LEA.HI R11, R14, UR4, RZ, 0x1f ;  /* 0x000000040e0b7c11 */ /* 0x000fe4000f8ff8ff */
[----:B------:R-:W-:Y:S02]  /*1680*/  FSETP.GEU.AND P4, PT, R24, R28, PT ;  /* 0x0000001c1800720b */ /* 0x000fe40003f8e000 */
[----:B------:R-:W-:Y:S02]  /*1690*/  LEA.HI R17, R15, UR4, RZ, 0x1f ;  /* 0x000000040f117c11 */ /* 0x000fe4000f8ff8ff */
[----:B------:R-:W-:Y:S01]  /*16a0*/  FSETP.GEU.AND P5, PT, R25, R29, PT ;  /* 0x0000001d1900720b */ /* 0x000fe20003fae000 */
[----:B------:R-:W-:Y:S01]  /*16b0*/  IMAD R12, R10, 0x4, R9 ;  /* 0x000000040a0c7824 */ /* 0x000fe200078e0209 */
[----:B------:R-:W-:Y:S01]  /*16c0*/  @!P2 SEL R28, R28, R24, !P4 ;  /* 0x000000181c1ca207 */ /* 0x000fe20006000000 */
[C---:B------:R-:W-:Y:S01]  /*16d0*/  IMAD R15, R10.reuse, 0x4, R11 ;  /* 0x000000040a0f7824 */ /* 0x040fe200078e020b */
[----:B------:R-:W-:Y:S01]  /*16e0*/  @!P3 SEL R29, R29, R25, !P5 ;  /* 0x000000191d1db207 */ /* 0x000fe20006800000 */
[----:B------:R-:W-:Y:S01]  /*16f0*/  IMAD R14, R10, 0x4, R17 ;  /* 0x000000040a0e7824 */ /* 0x000fe200078e0211 */
[----:B------:R-:W-:-:S02]  /*1700*/  FSETP.GEU.AND P2, PT, R26, R30, PT ;  /* 0x0000001e1a00720b */ /* 0x000fc40003f4e000 */
[----:B------:R-:W-:Y:S01]  /*1710*/  FSETP.GEU.AND P3, PT, R27, R31, PT ;  /* 0x0000001f1b00720b */ /* 0x000fe20003f6e000 */
[----:B------:R1:W-:Y:S01]  /*1720*/  STS [R13], R4 ;  /* 0x000000040d007388 */ /* 0x0003e20000000800 */
[----:B------:R-:W-:Y:S02]  /*1730*/  @!P1 SEL R30, R30, R26, !P2 ;  /* 0x0000001a1e1e9207 */ /* 0x000fe40005000000 */
[----:B------:R-:W-:Y:S01]  /*1740*/  @!P0 SEL R31, R31, R27, !P3 ;  /* 0x0000001b1f1f8207 */ /* 0x000fe20005800000 */
[----:B------:R-:W-:Y:S04]  /*1750*/  STS [R12+0x80], R5 ;  /* 0x000080050c007388 */ /* 0x000fe80000000800 */
[----:B------:R-:W-:Y:S04]  /*1760*/  STS [R15+0x100], R6 ;  /* 0x000100060f007388 */ /* 0x000fe80000000800 */
[----:B------:R-:W-:Y:S04]  /*1770*/  STS [R14+0x180], R7 ;  /* 0x000180070e007388 */ /* 0x000fe80000000800 */
[----:B------:R2:W-:Y:S04]  /*1780*/  STS [R13+0x40], R28 ;  /* 0x0000401c0d007388 */ /* 0x0005e80000000800 */
[----:B------:R3:W-:Y:S04]  /*1790*/  STS [R12+0xc0], R29 ;  /* 0x0000c01d0c007388 */ /* 0x0007e80000000800 */
[----:B------:R-:W-:Y:S04]  /*17a0*/  STS [R15+0x140], R30 ;  /* 0x0001401e0f007388 */ /* 0x000fe80000000800 */
[----:B------:R-:W-:Y:S01]  /*17b0*/  STS [R14+0x1c0], R31 ;  /* 0x0001c01f0e007388 */ /* 0x000fe20000000800 */
[----:B------:R-:W-:-:S02]  /*17c0*/  IMAD.SHL.U32 R9, R8, 0x2, RZ ;  /* 0x0000000208097824 */ /* 0x000fc400078e00ff */
[----:B------:R-:W-:-:S03]  /*17d0*/  IMAD.SHL.U32 R10, R8, 0x4, RZ ;  /* 0x00000004080a7824 */ /* 0x000fc600078e00ff */
[----:B------:R-:W-:Y:S02]  /*17e0*/  LOP3.LUT R9, R9, 0xf0, RZ, 0xc0, !PT ;  /* 0x000000f009097812 */ /* 0x000fe400078ec0ff */
[----:B------:R-:W-:-:S03]  /*17f0*/  LOP3.LUT R10, R10, 0x1fc, RZ, 0xc0, !PT ;  /* 0x000001fc0a0a7812 */ /* 0x000fc600078ec0ff */
[----:B------:R-:W-:-:S04]  /*1800*/  VIADD R9, R9, UR4 ;  /* 0x0000000409097c36 */ /* 0x000fc80008000000 */
[----:B-1----:R-:W-:Y:S01]  /*1810*/  IMAD R4, R10, 0x4, R9 ;  /* 0x000000040a047824 */ /* 0x002fe200078e0209 */
[----:B------:R-:W-:Y:S01]  /*1820*/  BAR.SYNC.DEFER_BLOCKING 0x0 ;  /* 0x0000000000007b1d */ /* 0x000fe20000010000 */
[----:B------:R-:W-:-:S04]  /*1830*/  SHF.R.S32.HI R11, RZ, 0x1f, R0 ;  /* 0x0000001fff0b7819 */ /* 0x000fc80000011400 */
[----:B------:R-:W-:-:S03]  /*1840*/  LEA.HI R11, R11, R0, RZ, 0x6 ;  /* 0x000000000b0b7211 */ /* 0x000fc600078f30ff */
[----:B------:R-:W1:Y:S01]  /*1850*/  LDC.64 R8, c[0x0][0x218] ;  /* 0x00008600ff087b82 */ /* 0x000e620000000a00 */
[----:B--2---:R-:W-:Y:S01]  /*1860*/  LOP3.LUT R13, R11, 0xffffffc0, RZ, 0xc0, !PT ;  /* 0xffffffc00b0d7812 */ /* 0x004fe200078ec0ff */
[----:B------:R-:W2:Y:S01]  /*1870*/  LDS.128 R4, [R4] ;  /* 0x0000000004047984 */ /* 0x000ea20000000c00 */
[----:B------:R-:W-:-:S03]  /*1880*/  SHF.R.S32.HI R11, RZ, 0x6, R11 ;  /* 0x00000006ff0b7819 */ /* 0x000fc6000001140b */
[C---:B---3--:R-:W-:Y:S01]  /*1890*/  IMAD.IADD R12, R0.reuse, 0x1, -R13 ;  /* 0x00000001000c7824 */ /* 0x048fe200078e0a0d */
[----:B------:R-:W-:Y:S02]  /*18a0*/  ISETP.GE.AND P0, PT, R0, 0x100, PT ;  /* 0x000001000000780c */ /* 0x000fe40003f06270 */
[----:B------:R-:W-:Y:S01]  /*18b0*/  LOP3.LUT R0, R2, R3, RZ, 0xfc, !PT ;  /* 0x0000000302007212 */ /* 0x000fe200078efcff */
[----:B------:R-:W-:Y:S01]  /*18c0*/  IMAD R12, R11, 0x14000, R12 ;  /* 0x000140000b0c7824 */ /* 0x000fe200078e020c */
[----:B------:R-:W-:Y:S02]  /*18d0*/  LOP3.LUT R11, R2, 0x10, R3, 0xfe, !PT ;  /* 0x00000010020b7812 */ /* 0x000fe400078efe03 */
[----:B------:R-:W-:Y:S02]  /*18e0*/  LOP3.LUT R13, R10, 0x200, RZ, 0xfc, !PT ;  /* 0x000002000a0d7812 */ /* 0x000fe400078efcff */
[C---:B------:R-:W-:Y:S02]  /*18f0*/  ISETP.LT.AND P1, PT, R0.reuse, 0x300, !P0 ;  /* 0x000003000000780c */ /* 0x040fe40004721270 */
[----:B------:R-:W-:Y:S01]  /*1900*/  ISETP.LT.AND P0, PT, R11, 0x300, !P0 ;  /* 0x000003000b00780c */ /* 0x000fe20004701270 */
[----:B------:R-:W-:Y:S01]  /*1910*/  IMAD R3, R0, 0x40, R12 ;  /* 0x0000004000037824 */ /* 0x000fe200078e020c */
[----:B------:R-:W-:-:S03]  /*1920*/  SHF.R.U32.HI R13, RZ, 0x1, R13 ;  /* 0x00000001ff0d7819 */ /* 0x000fc6000001160d */
[----:B-1----:R-:W-:Y:S01]  /*1930*/  IMAD.WIDE R2, R3, 0x4, R8 ;  /* 0x0000000403027825 */ /* 0x002fe200078e0208 */
[----:B------:R-:W-:-:S05]  /*1940*/  LOP3.LUT R13, R13, 0x1f0, RZ, 0xc0, !PT ;  /* 0x000001f00d0d7812 */ /* 0x000fca00078ec0ff */
[----:B------:R-:W-:-:S04]  /*1950*/  VIADD R13, R13, UR4 ;  /* 0x000000040d0d7c36 */ /* 0x000fc80008000000 */
[----:B------:R-:W-:Y:S01]  /*1960*/  IMAD R13, R10, 0x4, R13 ;  /* 0x000000040a0d7824 */ /* 0x000fe200078e020d */
[----:B--2---:R1:W-:Y:S01]  /*1970*/  @P1 STG.E.128 desc[UR6][R2.64], R4 ;  /* 0x0000000402001986 */ /* 0x0043e2000c101d06 */
[----:B------:R-:W-:Y:S05]  /*1980*/  @!P0 EXIT ;  /* 0x000000000000894d */ /* 0x000fea0003800000 */
[----:B-1----:R-:W0:Y:S01]  /*1990*/  LDS.128 R4, [R13+0x800] ;  /* 0x000800000d047984 */ /* 0x002e220000000c00 */
[----:B------:R-:W-:-:S04]  /*19a0*/  IMAD R11, R11, 0x40, R12 ;  /* 0x000000400b0b7824 */ /* 0x000fc800078e020c */
[----:B------:R-:W-:-:S05]  /*19b0*/  IMAD.WIDE R8, R11, 0x4, R8 ;  /* 0x000000040b087825 */ /* 0x000fca00078e0208 */
[----:B0-----:R-:W-:Y:S01]  /*19c0*/  STG.E.128 desc[UR6][R8.64], R4 ;  /* 0x0000000408007986 */ /* 0x001fe2000c101d06 */
[----:B------:R-:W-:Y:S05]  /*19d0*/  EXIT ;  /* 0x000000000000794d */ /* 0x000fea0003800000 */
.L_x_0:
[----:B------:R-:W-:-:S00]  /*19e0*/  BRA `(.L_x_0) ;  /* 0xfffffffc00fc7947 */ /* 0x000fc0000383ffff */
[----:B------:R-:W-:-:S00]  /*19f0*/  NOP ;  /* 0x0000000000007918 */ /* 0x000fc00000000000 */
        /* <DEDUP_REMOVED lines=8> */
.L_x_1:


//--------------------- .nv.shared.triton_poi_fused_max_pool2d_with_indices_40 --------------------------
	.section	.nv.shared.triton_poi_fused_max_pool2d_with_indices_40,"aw",@nobits
	.sectionflags	@""
	.align	16
	.zero		1024


//--------------------- .nv.constant0.triton_poi_fused_max_pool2d_with_indices_40 --------------------------
	.section	.nv.constant0.triton_poi_fused_max_pool2d_with_indices_40,"a",@progbits
	.sectionflags	@""
	.align	4
.nv.constant0.triton_poi_fused_max_pool2d_with_indices_40:
	.zero		552
